//
// Generated by NVIDIA NVVM Compiler
//
// Compiler Build ID: CL-36424714
// Cuda compilation tools, release 13.0, V13.0.88
// Based on NVVM 20.0.0
//

.version 9.0
.target sm_100
.address_size 64

	// .globl	_Z6VecAddPfS_S_i

.visible .entry _Z6VecAddPfS_S_i(
	.param .u64 .ptr .align 1 _Z6VecAddPfS_S_i_param_0,
	.param .u64 .ptr .align 1 _Z6VecAddPfS_S_i_param_1,
	.param .u64 .ptr .align 1 _Z6VecAddPfS_S_i_param_2,
	.param .u32 _Z6VecAddPfS_S_i_param_3
)
{
	.reg .pred 	%p<2>;
	.reg .b32 	%r<3>;
	.reg .b32 	%f<4>;
	.reg .b64 	%rd<11>;

	ld.param.u64 	%rd1, [_Z6VecAddPfS_S_i_param_0];
	ld.param.u64 	%rd2, [_Z6VecAddPfS_S_i_param_1];
	ld.param.u64 	%rd3, [_Z6VecAddPfS_S_i_param_2];
	ld.param.u32 	%r2, [_Z6VecAddPfS_S_i_param_3];
	mov.u32 	%r1, %tid.x;
	setp.ge.s32 	%p1, %r1, %r2;
	@%p1 bra 	$L__BB0_2;
	cvta.to.global.u64 	%rd4, %rd1;
	cvta.to.global.u64 	%rd5, %rd2;
	cvta.to.global.u64 	%rd6, %rd3;
	mul.wide.u32 	%rd7, %r1, 4;
	add.s64 	%rd8, %rd4, %rd7;
	ld.global.f32 	%f1, [%rd8];
	add.s64 	%rd9, %rd5, %rd7;
	ld.global.f32 	%f2, [%rd9];
	add.f32 	%f3, %f1, %f2;
	add.s64 	%rd10, %rd6, %rd7;
	st.global.f32 	[%rd10], %f3;
$L__BB0_2:
	ret;

}


// ===== COMPILED SASS (sm_100) =====

	.target	sm_100

	.elftype	@"ET_EXEC"


//--------------------- .note.nv.tkinfo           --------------------------
	.section	.note.nv.tkinfo,"",@"SHT_NOTE"
	.sectionflags	@"SHF_NOTE_NV_TKINFO"
	.tkinfo
        /*0018*/ 	.word	0x00000002
        /*0030*/ 	.string	""
        /*0030*/ 	.string	"ptxas"
        /*0030*/ 	.string	"Cuda compilation tools, release 13.0, V13.0.88"
        /*0030*/ 	.string	"Build cuda_13.0.r13.0/compiler.36424714_0"
        /*0030*/ 	.string	"-arch sm_100 -m 64 "



//--------------------- .note.nv.cuinfo           --------------------------
	.section	.note.nv.cuinfo,"",@"SHT_NOTE"
	.sectionflags	@"SHF_NOTE_NV_CUINFO"
        /*0018*/ 	.short	0x0002
        /*001a*/ 	.short	0x0064
        /*001c*/ 	.short	0x0082
	.zero		2


//--------------------- .nv.info                  --------------------------
	.section	.nv.info,"",@"SHT_CUDA_INFO"
	.align	4


	//----- nvinfo : EIATTR_REGCOUNT
	.align		4
        /*0000*/ 	.byte	0x04, 0x2f
        /*0002*/ 	.short	(.L_1 - .L_0)
	.align		4
.L_0:
        /*0004*/ 	.word	index@(_Z6VecAddPfS_S_i)
        /*0008*/ 	.word	0x0000000c


	//----- nvinfo : EIATTR_FRAME_SIZE
	.align		4
.L_1:
        /*000c*/ 	.byte	0x04, 0x11
        /*000e*/ 	.short	(.L_3 - .L_2)
	.align		4
.L_2:
        /*0010*/ 	.word	index@(_Z6VecAddPfS_S_i)
        /*0014*/ 	.word	0x00000000


	//----- nvinfo : EIATTR_MIN_STACK_SIZE
	.align		4
.L_3:
        /*0018*/ 	.byte	0x04, 0x12
        /*001a*/ 	.short	(.L_5 - .L_4)
	.align		4
.L_4:
        /*001c*/ 	.word	index@(_Z6VecAddPfS_S_i)
        /*0020*/ 	.word	0x00000000
.L_5:


//--------------------- .nv.compat                --------------------------
	.section	.nv.compat,"",@"SHT_CUDA_COMPAT_INFO"
	.align	4
        /*0000*/ 	.byte	0x02, 0x09, 0x00, 0x00, 0x02, 0x02, 0x01, 0x00, 0x02, 0x05, 0x05, 0x00, 0x03, 0x07, 0x01, 0x01
        /*0010*/ 	.byte	0x02, 0x03, 0x00, 0x00, 0x02, 0x06, 0x01, 0x00, 0x04, 0x0b, 0x08, 0x00, 0x09, 0x00, 0x00, 0x00
        /*0020*/ 	.byte	0x00, 0x00, 0x00, 0x00


//--------------------- .nv.info._Z6VecAddPfS_S_i --------------------------
	.section	.nv.info._Z6VecAddPfS_S_i,"",@"SHT_CUDA_INFO"
	.sectionflags	@""
	.align	4


	//----- nvinfo : EIATTR_CUDA_API_VERSION
	.align		4
        /*0000*/ 	.byte	0x04, 0x37
        /*0002*/ 	.short	(.L_7 - .L_6)
.L_6:
        /*0004*/ 	.word	0x00000082


	//----- nvinfo : EIATTR_KPARAM_INFO
	.align		4
.L_7:
        /*0008*/ 	.byte	0x04, 0x17
        /*000a*/ 	.short	(.L_9 - .L_8)
.L_8:
        /*000c*/ 	.word	0x00000000
        /*0010*/ 	.short	0x0003
        /*0012*/ 	.short	0x0018
        /*0014*/ 	.byte	0x00, 0xf0, 0x11, 0x00


	//----- nvinfo : EIATTR_KPARAM_INFO
	.align		4
.L_9:
        /*0018*/ 	.byte	0x04, 0x17
        /*001a*/ 	.short	(.L_11 - .L_10)
.L_10:
        /*001c*/ 	.word	0x00000000
        /*0020*/ 	.short	0x0002
        /*0022*/ 	.short	0x0010
        /*0024*/ 	.byte	0x00, 0xf5, 0x21, 0x00


	//----- nvinfo : EIATTR_KPARAM_INFO
	.align		4
.L_11:
        /*0028*/ 	.byte	0x04, 0x17
        /*002a*/ 	.short	(.L_13 - .L_12)
.L_12:
        /*002c*/ 	.word	0x00000000
        /*0030*/ 	.short	0x0001
        /*0032*/ 	.short	0x0008
        /*0034*/ 	.byte	0x00, 0xf5, 0x21, 0x00


	//----- nvinfo : EIATTR_KPARAM_INFO
	.align		4
.L_13:
        /*0038*/ 	.byte	0x04, 0x17
        /*003a*/ 	.short	(.L_15 - .L_14)
.L_14:
        /*003c*/ 	.word	0x00000000
        /*0040*/ 	.short	0x0000
        /*0042*/ 	.short	0x0000
        /*0044*/ 	.byte	0x00, 0xf5, 0x21, 0x00


	//----- nvinfo : EIATTR_SPARSE_MMA_MASK
	.align		4
.L_15:
        /*0048*/ 	.byte	0x03, 0x50
        /*004a*/ 	.short	0x0000


	//----- nvinfo : EIATTR_MAXREG_COUNT
	.align		4
        /*004c*/ 	.byte	0x03, 0x1b
        /*004e*/ 	.short	0x00ff


	//----- nvinfo : EIATTR_MERCURY_ISA_VERSION
	.align		4
        /*0050*/ 	.byte	0x03, 0x5f
        /*0052*/ 	.short	0x0101


	//----- nvinfo : EIATTR_VRC_CTA_INIT_COUNT
	.align		4
        /*0054*/ 	.byte	0x02, 0x4a
	.zero		1
	.zero		1


	//----- nvinfo : EIATTR_EXIT_INSTR_OFFSETS
	.align		4
        /*0058*/ 	.byte	0x04, 0x1c
        /*005a*/ 	.short	(.L_17 - .L_16)


	//   ....[0]....
.L_16:
        /*005c*/ 	.word	0x00000040


	//   ....[1]....
        /*0060*/ 	.word	0x00000100


	//----- nvinfo : EIATTR_CBANK_PARAM_SIZE
	.align		4
.L_17:
        /*0064*/ 	.byte	0x03, 0x19
        /*0066*/ 	.short	0x001c


	//----- nvinfo : EIATTR_PARAM_CBANK
	.align		4
        /*0068*/ 	.byte	0x04, 0x0a
        /*006a*/ 	.short	(.L_19 - .L_18)
	.align		4
.L_18:
        /*006c*/ 	.word	index@(.nv.constant0._Z6VecAddPfS_S_i)
        /*0070*/ 	.short	0x0380
        /*0072*/ 	.short	0x001c


	//----- nvinfo : EIATTR_SW_WAR
	.align		4
.L_19:
        /*0074*/ 	.byte	0x04, 0x36
        /*0076*/ 	.short	(.L_21 - .L_20)
.L_20:
        /*0078*/ 	.word	0x00000008
.L_21:


//--------------------- .nv.callgraph             --------------------------
	.section	.nv.callgraph,"",@"SHT_CUDA_CALLGRAPH"
	.align	4
	.sectionentsize	8
	.align		4
        /*0000*/ 	.word	0x00000000
	.align		4
        /*0004*/ 	.word	0xffffffff
	.align		4
        /*0008*/ 	.word	0x00000000
	.align		4
        /*000c*/ 	.word	0xfffffffe
	.align		4
        /*0010*/ 	.word	0x00000000
	.align		4
        /*0014*/ 	.word	0xfffffffd
	.align		4
        /*0018*/ 	.word	0x00000000
	.align		4
        /*001c*/ 	.word	0xfffffffc


//--------------------- .text._Z6VecAddPfS_S_i    --------------------------
	.section	.text._Z6VecAddPfS_S_i,"ax",@progbits
	.align	128
        .global         _Z6VecAddPfS_S_i
        .type           _Z6VecAddPfS_S_i,@function
        .size           _Z6VecAddPfS_S_i,(.L_x_1 - _Z6VecAddPfS_S_i)
        .other          _Z6VecAddPfS_S_i,@"STO_CUDA_ENTRY STV_DEFAULT"
_Z6VecAddPfS_S_i:
.text._Z6VecAddPfS_S_i:
[----:B------:R-:W-:Y:S01]  /*0000*/  LDC R1, c[0x0][0x37c] ;  /* 0x0000df00ff017b82 */ /* 0x000fe20000000800 */
[----:B------:R-:W0:Y:S01]  /*0010*/  S2R R9, SR_TID.X ;  /* 0x0000000000097919 */ /* 0x000e220000002100 */
[----:B------:R-:W0:Y:S02]  /*0020*/  LDCU UR4, c[0x0][0x398] ;  /* 0x00007300ff0477ac */ /* 0x000e240008000800 */
[----:B0-----:R-:W-:-:S13]  /*0030*/  ISETP.GE.AND P0, PT, R9, UR4, PT ;  /* 0x0000000409007c0c */ /* 0x001fda000bf06270 */
[----:B------:R-:W-:Y:S05]  /*0040*/  @P0 EXIT ;  /* 0x000000000000094d */ /* 0x000fea0003800000 */
[----:B------:R-:W0:Y:S01]  /*0050*/  LDC.64 R2, c[0x0][0x380] ;  /* 0x0000e000ff027b82 */ /* 0x000e220000000a00 */
[----:B------:R-:W1:Y:S07]  /*0060*/  LDCU.64 UR4, c[0x0][0x358] ;  /* 0x00006b00ff0477ac */ /* 0x000e6e0008000a00 */
[----:B------:R-:W2:Y:S08]  /*0070*/  LDC.64 R4, c[0x0][0x388] ;  /* 0x0000e200ff047b82 */ /* 0x000eb00000000a00 */
[----:B------:R-:W3:Y:S01]  /*0080*/  LDC.64 R6, c[0x0][0x390] ;  /* 0x0000e400ff067b82 */ /* 0x000ee20000000a00 */
[----:B0-----:R-:W-:-:S06]  /*0090*/  IMAD.WIDE.U32 R2, R9, 0x4, R2 ;  /* 0x0000000409027825 */ /* 0x001fcc00078e0002 */
[----:B-1----:R-:W4:Y:S01]  /*00a0*/  LDG.E R2, desc[UR4][R2.64] ;  /* 0x0000000402027981 */ /* 0x002f22000c1e1900 */
[----:B--2---:R-:W-:-:S06]  /*00b0*/  IMAD.WIDE.U32 R4, R9, 0x4, R4 ;  /* 0x0000000409047825 */ /* 0x004fcc00078e0004 */
[----:B------:R-:W4:Y:S01]  /*00c0*/  LDG.E R5, desc[UR4][R4.64] ;  /* 0x0000000404057981 */ /* 0x000f22000c1e1900 */
[----:B---3--:R-:W-:-:S04]  /*00d0*/  IMAD.WIDE.U32 R6, R9, 0x4, R6 ;  /* 0x0000000409067825 */ /* 0x008fc800078e0006 */
[----:B----4-:R-:W-:-:S05]  /*00e0*/  FADD R9, R2, R5 ;  /* 0x0000000502097221 */ /* 0x010fca0000000000 */
[----:B------:R-:W-:Y:S01]  /*00f0*/  STG.E desc[UR4][R6.64], R9 ;  /* 0x0000000906007986 */ /* 0x000fe2000c101904 */
[----:B------:R-:W-:Y:S05]  /*0100*/  EXIT ;  /* 0x000000000000794d */ /* 0x000fea0003800000 */
.L_x_0:
[----:B------:R-:W-:-:S00]  /*0110*/  BRA `(.L_x_0) ;  /* 0xfffffffc00fc7947 */ /* 0x000fc0000383ffff */
[----:B------:R-:W-:-:S00]  /*0120*/  NOP ;  /* 0x0000000000007918 */ /* 0x000fc00000000000 */
        /* <DEDUP_REMOVED lines=13> */
.L_x_1:


//--------------------- .nv.shared.reserved.0     --------------------------
	.section	.nv.shared.reserved.0,"aw",@nobits
	.weak		__nv_reservedSMEM_offset_0_alias
	.size		__nv_reservedSMEM_offset_0_alias, 0, 64
	.other		__nv_reservedSMEM_offset_0_alias,@"STO_CUDA_RESERVED_SHARED STV_DEFAULT"
__nv_reservedSMEM_offset_0_alias:
	.zero		0
	.zero		64


//--------------------- .nv.constant0._Z6VecAddPfS_S_i --------------------------
	.section	.nv.constant0._Z6VecAddPfS_S_i,"a",@progbits
	.sectionflags	@""
	.align	4
.nv.constant0._Z6VecAddPfS_S_i:
	.zero		924


//--------------------- SYMBOLS --------------------------

	.type		.nv.reservedSmem.offset0,@object
	.size		.nv.reservedSmem.offset0,0x4
